	.headerflags	@"EF_CUDA_TEXMODE_UNIFIED EF_CUDA_64BIT_ADDRESS EF_CUDA_ACCELERATORS EF_CUDA_SM90 EF_CUDA_VIRTUAL_SM(EF_CUDA_SM90)"
	.elftype	@"ET_EXEC"


//--------------------- .nv.info                  --------------------------
	.section	.nv.info,"",@"SHT_CUDA_INFO"
	.align	4


	//----- nvinfo : EIATTR_REGCOUNT
	.align		4
        /*0000*/ 	.byte	0x04, 0x2f
        /*0002*/ 	.short	(.L_1 - .L_0)
	.align		4
.L_0:
        /*0004*/ 	.word	index@(triton_)
        /*0008*/ 	.word	0x0000000e


	//----- nvinfo : EIATTR_MIN_STACK_SIZE
	.align		4
.L_1:
        /*000c*/ 	.byte	0x04, 0x12
        /*000e*/ 	.short	(.L_3 - .L_2)
	.align		4
.L_2:
        /*0010*/ 	.word	index@(triton_)
        /*0014*/ 	.word	0x00000000


	//----- nvinfo : EIATTR_FRAME_SIZE
	.align		4
.L_3:
        /*0018*/ 	.byte	0x04, 0x11
        /*001a*/ 	.short	(.L_5 - .L_4)
	.align		4
.L_4:
        /*001c*/ 	.word	index@(triton_)
        /*0020*/ 	.word	0x00000000


	//----- nvinfo : EIATTR_MIN_STACK_SIZE
	.align		4
.L_5:
        /*0024*/ 	.byte	0x04, 0x12
        /*0026*/ 	.short	(.L_7 - .L_6)
	.align		4
.L_6:
        /*0028*/ 	.word	index@(triton_)
        /*002c*/ 	.word	0x00000000
.L_7:


//--------------------- .nv.info.triton_          --------------------------
	.section	.nv.info.triton_,"",@"SHT_CUDA_INFO"
	.sectionflags	@""
	.align	4


	//----- nvinfo : EIATTR_CUDA_API_VERSION
	.align		4
        /*0000*/ 	.byte	0x04, 0x37
        /*0002*/ 	.short	(.L_9 - .L_8)
.L_8:
        /*0004*/ 	.word	0x0000007c


	//----- nvinfo : EIATTR_KPARAM_INFO
	.align		4
.L_9:
        /*0008*/ 	.byte	0x04, 0x17
        /*000a*/ 	.short	(.L_11 - .L_10)
.L_10:
        /*000c*/ 	.word	0x00000000
        /*0010*/ 	.short	0x0004
        /*0012*/ 	.short	0x001c
        /*0014*/ 	.byte	0x00, 0xf0, 0x11, 0x00


	//----- nvinfo : EIATTR_KPARAM_INFO
	.align		4
.L_11:
        /*0018*/ 	.byte	0x04, 0x17
        /*001a*/ 	.short	(.L_13 - .L_12)
.L_12:
        /*001c*/ 	.word	0x00000000
        /*0020*/ 	.short	0x0003
        /*0022*/ 	.short	0x0018
        /*0024*/ 	.byte	0x00, 0xf0, 0x11, 0x00


	//----- nvinfo : EIATTR_KPARAM_INFO
	.align		4
.L_13:
        /*0028*/ 	.byte	0x04, 0x17
        /*002a*/ 	.short	(.L_15 - .L_14)
.L_14:
        /*002c*/ 	.word	0x00000000
        /*0030*/ 	.short	0x0002
        /*0032*/ 	.short	0x0010
        /*0034*/ 	.byte	0x00, 0xf0, 0x21, 0x00


	//----- nvinfo : EIATTR_KPARAM_INFO
	.align		4
.L_15:
        /*0038*/ 	.byte	0x04, 0x17
        /*003a*/ 	.short	(.L_17 - .L_16)
.L_16:
        /*003c*/ 	.word	0x00000000
        /*0040*/ 	.short	0x0001
        /*0042*/ 	.short	0x0008
        /*0044*/ 	.byte	0x00, 0xf0, 0x21, 0x00


	//----- nvinfo : EIATTR_KPARAM_INFO
	.align		4
.L_17:
        /*0048*/ 	.byte	0x04, 0x17
        /*004a*/ 	.short	(.L_19 - .L_18)
.L_18:
        /*004c*/ 	.word	0x00000000
        /*0050*/ 	.short	0x0000
        /*0052*/ 	.short	0x0000
        /*0054*/ 	.byte	0x00, 0xf0, 0x21, 0x00


	//----- nvinfo : EIATTR_SPARSE_MMA_MASK
	.align		4
.L_19:
        /*0058*/ 	.byte	0x03, 0x50
        /*005a*/ 	.short	0x0000


	//----- nvinfo : EIATTR_MAXREG_COUNT
	.align		4
        /*005c*/ 	.byte	0x03, 0x1b
        /*005e*/ 	.short	0x00ff


	//----- nvinfo : EIATTR_EXIT_INSTR_OFFSETS
	.align		4
        /*0060*/ 	.byte	0x04, 0x1c
        /*0062*/ 	.short	(.L_21 - .L_20)


	//   ....[0]....
.L_20:
        /*0064*/ 	.word	0x00000250


	//   ....[1]....
        /*0068*/ 	.word	0x00000270


	//----- nvinfo : EIATTR_MAX_THREADS
	.align		4
.L_21:
        /*006c*/ 	.byte	0x04, 0x05
        /*006e*/ 	.short	(.L_23 - .L_22)
.L_22:
        /*0070*/ 	.word	0x00000100
        /*0074*/ 	.word	0x00000001
        /*0078*/ 	.word	0x00000001


	//----- nvinfo : EIATTR_CBANK_PARAM_SIZE
	.align		4
.L_23:
        /*007c*/ 	.byte	0x03, 0x19
        /*007e*/ 	.short	0x0020


	//----- nvinfo : EIATTR_PARAM_CBANK
	.align		4
        /*0080*/ 	.byte	0x04, 0x0a
        /*0082*/ 	.short	(.L_25 - .L_24)
	.align		4
.L_24:
        /*0084*/ 	.word	index@(.nv.constant0.triton_)
        /*0088*/ 	.short	0x0210
        /*008a*/ 	.short	0x0020


	//----- nvinfo : EIATTR_SW_WAR
	.align		4
.L_25:
        /*008c*/ 	.byte	0x04, 0x36
        /*008e*/ 	.short	(.L_27 - .L_26)
.L_26:
        /*0090*/ 	.word	0x00000008
.L_27:


//--------------------- .nv.callgraph             --------------------------
	.section	.nv.callgraph,"",@"SHT_CUDA_CALLGRAPH"
	.align	4
	.sectionentsize	8
	.align		4
        /*0000*/ 	.word	0x00000000
	.align		4
        /*0004*/ 	.word	0xffffffff
	.align		4
        /*0008*/ 	.word	0x00000000
	.align		4
        /*000c*/ 	.word	0xfffffffe
	.align		4
        /*0010*/ 	.word	0x00000000
	.align		4
        /*0014*/ 	.word	0xfffffffd
	.align		4
        /*0018*/ 	.word	0x00000000
	.align		4
        /*001c*/ 	.word	0xfffffffc


//--------------------- .text.triton_             --------------------------
	.section	.text.triton_,"ax",@progbits
	.align	128
        .global         triton_
        .type           triton_,@function
        .size           triton_,(.L_x_1 - triton_)
        .other          triton_,@"STO_CUDA_ENTRY STV_DEFAULT"
triton_:
.text.triton_:
[----:B------:R-:W0:Y:S02]  /*0000*/  LDC R1, c[0x0][0x28] ;  /* 0x00000a00ff017b82 */ /* 0x000e240000000800 */
[----:B------:R-:W1:Y:S01]  /*0010*/  S2R R0, SR_TID.X ;  /* 0x0000000000007919 */ /* 0x000e620000002100 */
[----:B------:R-:W2:Y:S01]  /*0020*/  LDC.64 R2, c[0x0][0x210] ;  /* 0x00008400ff027b82 */ /* 0x000ea20000000a00 */
[----:B------:R-:W-:Y:S01]  /*0030*/  ULDC.64 UR4, c[0x0][0x228] ;  /* 0x00008a0000047ab9 */ /* 0x000fe20000000a00 */
[----:B------:R-:W-:Y:S01]  /*0040*/  HFMA2.MMA R8, -RZ, RZ, 0, 0 ;  /* 0x00000000ff087435 */ /* 0x000fe200000001ff */
[----:B------:R-:W3:Y:S05]  /*0050*/  S2R R9, SR_CTAID.X ;  /* 0x0000000000097919 */ /* 0x000eea0000002500 */
[----:B------:R-:W4:Y:S01]  /*0060*/  LDC.64 R4, c[0x0][0x218] ;  /* 0x00008600ff047b82 */ /* 0x000f220000000a00 */
[----:B-1----:R-:W-:-:S05]  /*0070*/  IMAD.SHL.U32 R0, R0, 0x2, RZ ;  /* 0x0000000200007824 */ /* 0x002fca00078e00ff */
[----:B------:R-:W-:-:S05]  /*0080*/  LOP3.LUT R0, R0, 0x1fe, RZ, 0xc0, !PT ;  /* 0x000001fe00007812 */ /* 0x000fca00078ec0ff */
[----:B---3--:R-:W-:-:S04]  /*0090*/  IMAD R9, R9, 0x200, R0 ;  /* 0x0000020009097824 */ /* 0x008fc800078e0200 */
[C---:B------:R-:W-:Y:S01]  /*00a0*/  IMAD.HI R0, R9.reuse, 0x2aaaaaab, RZ ;  /* 0x2aaaaaab09007827 */ /* 0x040fe200078e02ff */
[----:B------:R-:W-:-:S03]  /*00b0*/  ISETP.GE.AND P2, PT, R9, UR5, PT ;  /* 0x0000000509007c0c */ /* 0x000fc6000bf46270 */
[----:B--2---:R-:W-:Y:S01]  /*00c0*/  IMAD.WIDE R2, R9, 0x2, R2 ;  /* 0x0000000209027825 */ /* 0x004fe200078e0202 */
[----:B------:R-:W-:-:S04]  /*00d0*/  SHF.R.U32.HI R7, RZ, 0x1f, R0 ;  /* 0x0000001fff077819 */ /* 0x000fc80000011600 */
[----:B------:R-:W-:-:S04]  /*00e0*/  LEA.HI.SX32 R0, R0, R7, 0x17 ;  /* 0x0000000700007211 */ /* 0x000fc800078fbaff */
[C---:B------:R-:W-:Y:S01]  /*00f0*/  ISETP.GE.AND P3, PT, R0.reuse, UR4, PT ;  /* 0x0000000400007c0c */ /* 0x040fe2000bf66270 */
[C---:B------:R-:W-:Y:S01]  /*0100*/  VIADD R7, R0.reuse, -UR4 ;  /* 0x8000000400077c36 */ /* 0x040fe20008000000 */
[C---:B------:R-:W-:Y:S01]  /*0110*/  ISETP.GE.AND P1, PT, R0.reuse, UR4, !P2 ;  /* 0x0000000400007c0c */ /* 0x040fe2000d726270 */
[----:B------:R-:W-:Y:S01]  /*0120*/  IMAD R0, R0, -0xc00, R9 ;  /* 0xfffff40000007824 */ /* 0x000fe200078e0209 */
[----:B------:R-:W-:Y:S01]  /*0130*/  ISETP.LT.AND P0, PT, R9, UR5, !P3 ;  /* 0x0000000509007c0c */ /* 0x000fe2000df01270 */
[----:B------:R-:W-:Y:S02]  /*0140*/  ULDC.64 UR4, c[0x0][0x208] ;  /* 0x0000820000047ab9 */ /* 0x000fe40000000a00 */
[----:B------:R-:W-:Y:S02]  /*0150*/  IMAD R7, R7, 0xc00, R0 ;  /* 0x00000c0007077824 */ /* 0x000fe400078e0200 */
[----:B------:R-:W-:Y:S02]  /*0160*/  IMAD.MOV.U32 R10, RZ, RZ, RZ ;  /* 0x000000ffff0a7224 */ /* 0x000fe400078e00ff */
[----:B----4-:R-:W-:-:S02]  /*0170*/  IMAD.WIDE R4, R7, 0x2, R4 ;  /* 0x0000000207047825 */ /* 0x010fc400078e0204 */
[----:B------:R-:W1:Y:S03]  /*0180*/  LDC.64 R6, c[0x0][0x220] ;  /* 0x00008800ff067b82 */ /* 0x000e660000000a00 */
[----:B------:R-:W2:Y:S04]  /*0190*/  @P1 LDG.E R10, desc[UR4][R4.64] ;  /* 0x00000004040a1981 */ /* 0x000ea8000c1e1900 */
[----:B------:R1:W3:Y:S02]  /*01a0*/  @P0 LDG.E R8, desc[UR4][R2.64] ;  /* 0x0000000402080981 */ /* 0x0002e4000c1e1900 */
[----:B-1----:R-:W-:Y:S01]  /*01b0*/  IMAD.WIDE R2, R9, 0x2, R6 ;  /* 0x0000000209027825 */ /* 0x002fe200078e0206 */
[----:B---3--:R-:W-:-:S02]  /*01c0*/  SEL R8, R8, RZ, P0 ;  /* 0x000000ff08087207 */ /* 0x008fc40000000000 */
[----:B--2---:R-:W-:Y:S02]  /*01d0*/  SEL R10, R10, RZ, P1 ;  /* 0x000000ff0a0a7207 */ /* 0x004fe40000800000 */
[C---:B------:R-:W-:Y:S01]  /*01e0*/  PRMT R0, R8.reuse, 0x7632, R0 ;  /* 0x0000763208007816 */ /* 0x040fe20000000000 */
[----:B------:R-:W-:-:S03]  /*01f0*/  IMAD.U32 R8, R8, 0x10000, RZ ;  /* 0x0001000008087824 */ /* 0x000fc600078e00ff */
[----:B------:R-:W-:Y:S02]  /*0200*/  SHF.L.U32 R11, R0, 0x10, RZ ;  /* 0x00000010000b7819 */ /* 0x000fe400000006ff */
[C---:B------:R-:W-:Y:S01]  /*0210*/  PRMT R0, R10.reuse, 0x7632, R0 ;  /* 0x000076320a007816 */ /* 0x040fe20000000000 */
[----:B------:R-:W-:-:S03]  /*0220*/  @P3 IMAD.U32 R8, R10, 0x10000, RZ ;  /* 0x000100000a083824 */ /* 0x000fc600078e00ff */
[----:B------:R-:W-:-:S04]  /*0230*/  @P3 SHF.L.U32 R11, R0, 0x10, RZ ;  /* 0x00000010000b3819 */ /* 0x000fc800000006ff */
[----:B------:R-:W-:Y:S01]  /*0240*/  F2FP.BF16.F32.PACK_AB R11, R11, R8 ;  /* 0x000000080b0b723e */ /* 0x000fe200000010ff */
[----:B------:R-:W-:Y:S06]  /*0250*/  @P2 EXIT ;  /* 0x000000000000294d */ /* 0x000fec0003800000 */
[----:B------:R-:W-:Y:S01]  /*0260*/  STG.E desc[UR4][R2.64], R11 ;  /* 0x0000000b02007986 */ /* 0x000fe2000c101904 */
[----:B------:R-:W-:Y:S05]  /*0270*/  EXIT ;  /* 0x000000000000794d */ /* 0x000fea0003800000 */
.L_x_0:
[----:B------:R-:W-:-:S00]  /*0280*/  BRA `(.L_x_0) ;  /* 0xfffffffc00fc7947 */ /* 0x000fc0000383ffff */
[----:B------:R-:W-:-:S00]  /*0290*/  NOP ;  /* 0x0000000000007918 */ /* 0x000fc00000000000 */
        /* <DEDUP_REMOVED lines=14> */
.L_x_1:


//--------------------- .nv.constant0.triton_     --------------------------
	.section	.nv.constant0.triton_,"a",@progbits
	.sectionflags	@""
	.align	4
.nv.constant0.triton_:
	.zero		560
